//
// Generated by NVIDIA NVVM Compiler
//
// Compiler Build ID: CL-36424714
// Cuda compilation tools, release 13.0, V13.0.88
// Based on NVVM 20.0.0
//

.version 9.0
.target sm_100
.address_size 64

	// .globl	_Z9charcountPcPiS0_S0_S0_

.visible .entry _Z9charcountPcPiS0_S0_S0_(
	.param .u64 .ptr .align 1 _Z9charcountPcPiS0_S0_S0__param_0,
	.param .u64 .ptr .align 1 _Z9charcountPcPiS0_S0_S0__param_1,
	.param .u64 .ptr .align 1 _Z9charcountPcPiS0_S0_S0__param_2,
	.param .u64 .ptr .align 1 _Z9charcountPcPiS0_S0_S0__param_3,
	.param .u64 .ptr .align 1 _Z9charcountPcPiS0_S0_S0__param_4
)
{
	.reg .pred 	%p<6>;
	.reg .b16 	%rs<2>;
	.reg .b32 	%r<6>;
	.reg .b64 	%rd<13>;

	ld.param.u64 	%rd5, [_Z9charcountPcPiS0_S0_S0__param_0];
	ld.param.u64 	%rd1, [_Z9charcountPcPiS0_S0_S0__param_1];
	ld.param.u64 	%rd2, [_Z9charcountPcPiS0_S0_S0__param_2];
	ld.param.u64 	%rd3, [_Z9charcountPcPiS0_S0_S0__param_3];
	ld.param.u64 	%rd4, [_Z9charcountPcPiS0_S0_S0__param_4];
	cvta.to.global.u64 	%rd6, %rd5;
	mov.u32 	%r1, %tid.x;
	cvt.u64.u32 	%rd7, %r1;
	add.s64 	%rd8, %rd6, %rd7;
	ld.global.u8 	%rs1, [%rd8];
	setp.gt.s16 	%p1, %rs1, 70;
	@%p1 bra 	$L__BB0_4;
	setp.eq.s16 	%p4, %rs1, 65;
	@%p4 bra 	$L__BB0_9;
	setp.eq.s16 	%p5, %rs1, 67;
	@%p5 bra 	$L__BB0_3;
	bra.uni 	$L__BB0_8;
$L__BB0_3:
	cvta.to.global.u64 	%rd9, %rd4;
	atom.global.add.u32 	%r2, [%rd9], 1;
	bra.uni 	$L__BB0_8;
$L__BB0_4:
	setp.eq.s16 	%p2, %rs1, 71;
	@%p2 bra 	$L__BB0_7;
	setp.eq.s16 	%p3, %rs1, 84;
	@%p3 bra 	$L__BB0_6;
	bra.uni 	$L__BB0_8;
$L__BB0_6:
	cvta.to.global.u64 	%rd11, %rd2;
	atom.global.add.u32 	%r4, [%rd11], 1;
	bra.uni 	$L__BB0_8;
$L__BB0_7:
	cvta.to.global.u64 	%rd10, %rd3;
	atom.global.add.u32 	%r3, [%rd10], 1;
$L__BB0_8:
	bar.sync 	0;
	ret;
$L__BB0_9:
	cvta.to.global.u64 	%rd12, %rd1;
	atom.global.add.u32 	%r5, [%rd12], 1;
	bra.uni 	$L__BB0_8;

}


// ===== COMPILED SASS (sm_100) =====

	.target	sm_100

	.elftype	@"ET_EXEC"


//--------------------- .note.nv.tkinfo           --------------------------
	.section	.note.nv.tkinfo,"",@"SHT_NOTE"
	.sectionflags	@"SHF_NOTE_NV_TKINFO"
	.tkinfo
        /*0018*/ 	.word	0x00000002
        /*0030*/ 	.string	""
        /*0030*/ 	.string	"ptxas"
        /*0030*/ 	.string	"Cuda compilation tools, release 13.0, V13.0.88"
        /*0030*/ 	.string	"Build cuda_13.0.r13.0/compiler.36424714_0"
        /*0030*/ 	.string	"-arch sm_100 -m 64 "



//--------------------- .note.nv.cuinfo           --------------------------
	.section	.note.nv.cuinfo,"",@"SHT_NOTE"
	.sectionflags	@"SHF_NOTE_NV_CUINFO"
        /*0018*/ 	.short	0x0002
        /*001a*/ 	.short	0x0064
        /*001c*/ 	.short	0x0082
	.zero		2


//--------------------- .nv.info                  --------------------------
	.section	.nv.info,"",@"SHT_CUDA_INFO"
	.align	4


	//----- nvinfo : EIATTR_REGCOUNT
	.align		4
        /*0000*/ 	.byte	0x04, 0x2f
        /*0002*/ 	.short	(.L_1 - .L_0)
	.align		4
.L_0:
        /*0004*/ 	.word	index@(_Z9charcountPcPiS0_S0_S0_)
        /*0008*/ 	.word	0x00000008


	//----- nvinfo : EIATTR_FRAME_SIZE
	.align		4
.L_1:
        /*000c*/ 	.byte	0x04, 0x11
        /*000e*/ 	.short	(.L_3 - .L_2)
	.align		4
.L_2:
        /*0010*/ 	.word	index@(_Z9charcountPcPiS0_S0_S0_)
        /*0014*/ 	.word	0x00000000


	//----- nvinfo : EIATTR_MIN_STACK_SIZE
	.align		4
.L_3:
        /*0018*/ 	.byte	0x04, 0x12
        /*001a*/ 	.short	(.L_5 - .L_4)
	.align		4
.L_4:
        /*001c*/ 	.word	index@(_Z9charcountPcPiS0_S0_S0_)
        /*0020*/ 	.word	0x00000000
.L_5:


//--------------------- .nv.compat                --------------------------
	.section	.nv.compat,"",@"SHT_CUDA_COMPAT_INFO"
	.align	4
        /*0000*/ 	.byte	0x02, 0x09, 0x00, 0x00, 0x02, 0x02, 0x01, 0x00, 0x02, 0x05, 0x05, 0x00, 0x03, 0x07, 0x01, 0x01
        /*0010*/ 	.byte	0x02, 0x03, 0x00, 0x00, 0x02, 0x06, 0x01, 0x00, 0x04, 0x0b, 0x08, 0x00, 0x09, 0x00, 0x00, 0x00
        /*0020*/ 	.byte	0x00, 0x00, 0x00, 0x00


//--------------------- .nv.info._Z9charcountPcPiS0_S0_S0_ --------------------------
	.section	.nv.info._Z9charcountPcPiS0_S0_S0_,"",@"SHT_CUDA_INFO"
	.sectionflags	@""
	.align	4


	//----- nvinfo : EIATTR_CUDA_API_VERSION
	.align		4
        /*0000*/ 	.byte	0x04, 0x37
        /*0002*/ 	.short	(.L_7 - .L_6)
.L_6:
        /*0004*/ 	.word	0x00000082


	//----- nvinfo : EIATTR_KPARAM_INFO
	.align		4
.L_7:
        /*0008*/ 	.byte	0x04, 0x17
        /*000a*/ 	.short	(.L_9 - .L_8)
.L_8:
        /*000c*/ 	.word	0x00000000
        /*0010*/ 	.short	0x0004
        /*0012*/ 	.short	0x0020
        /*0014*/ 	.byte	0x00, 0xf5, 0x21, 0x00


	//----- nvinfo : EIATTR_KPARAM_INFO
	.align		4
.L_9:
        /*0018*/ 	.byte	0x04, 0x17
        /*001a*/ 	.short	(.L_11 - .L_10)
.L_10:
        /*001c*/ 	.word	0x00000000
        /*0020*/ 	.short	0x0003
        /*0022*/ 	.short	0x0018
        /*0024*/ 	.byte	0x00, 0xf5, 0x21, 0x00


	//----- nvinfo : EIATTR_KPARAM_INFO
	.align		4
.L_11:
        /*0028*/ 	.byte	0x04, 0x17
        /*002a*/ 	.short	(.L_13 - .L_12)
.L_12:
        /*002c*/ 	.word	0x00000000
        /*0030*/ 	.short	0x0002
        /*0032*/ 	.short	0x0010
        /*0034*/ 	.byte	0x00, 0xf5, 0x21, 0x00


	//----- nvinfo : EIATTR_KPARAM_INFO
	.align		4
.L_13:
        /*0038*/ 	.byte	0x04, 0x17
        /*003a*/ 	.short	(.L_15 - .L_14)
.L_14:
        /*003c*/ 	.word	0x00000000
        /*0040*/ 	.short	0x0001
        /*0042*/ 	.short	0x0008
        /*0044*/ 	.byte	0x00, 0xf5, 0x21, 0x00


	//----- nvinfo : EIATTR_KPARAM_INFO
	.align		4
.L_15:
        /*0048*/ 	.byte	0x04, 0x17
        /*004a*/ 	.short	(.L_17 - .L_16)
.L_16:
        /*004c*/ 	.word	0x00000000
        /*0050*/ 	.short	0x0000
        /*0052*/ 	.short	0x0000
        /*0054*/ 	.byte	0x00, 0xf5, 0x21, 0x00


	//----- nvinfo : EIATTR_SPARSE_MMA_MASK
	.align		4
.L_17:
        /*0058*/ 	.byte	0x03, 0x50
        /*005a*/ 	.short	0x0000


	//----- nvinfo : EIATTR_MAXREG_COUNT
	.align		4
        /*005c*/ 	.byte	0x03, 0x1b
        /*005e*/ 	.short	0x00ff


	//----- nvinfo : EIATTR_NUM_BARRIERS
	.align		4
        /*0060*/ 	.byte	0x02, 0x4c
        /*0062*/ 	.byte	0x01
	.zero		1


	//----- nvinfo : EIATTR_MERCURY_ISA_VERSION
	.align		4
        /*0064*/ 	.byte	0x03, 0x5f
        /*0066*/ 	.short	0x0101


	//----- nvinfo : EIATTR_INT_WARP_WIDE_INSTR_OFFSETS
	.align		4
        /*0068*/ 	.byte	0x04, 0x31
        /*006a*/ 	.short	(.L_19 - .L_18)


	//   ....[0]....
.L_18:
        /*006c*/ 	.word	0x000000e0


	//   ....[1]....
        /*0070*/ 	.word	0x00000180


	//   ....[2]....
        /*0074*/ 	.word	0x00000240


	//   ....[3]....
        /*0078*/ 	.word	0x000002c0


	//----- nvinfo : EIATTR_VRC_CTA_INIT_COUNT
	.align		4
.L_19:
        /*007c*/ 	.byte	0x02, 0x4a
	.zero		1
	.zero		1


	//----- nvinfo : EIATTR_EXIT_INSTR_OFFSETS
	.align		4
        /*0080*/ 	.byte	0x04, 0x1c
        /*0082*/ 	.short	(.L_21 - .L_20)


	//   ....[0]....
.L_20:
        /*0084*/ 	.word	0x00000330


	//----- nvinfo : EIATTR_CRS_STACK_SIZE
	.align		4
.L_21:
        /*0088*/ 	.byte	0x04, 0x1e
        /*008a*/ 	.short	(.L_23 - .L_22)
.L_22:
        /*008c*/ 	.word	0x00000000


	//----- nvinfo : EIATTR_CBANK_PARAM_SIZE
	.align		4
.L_23:
        /*0090*/ 	.byte	0x03, 0x19
        /*0092*/ 	.short	0x0028


	//----- nvinfo : EIATTR_PARAM_CBANK
	.align		4
        /*0094*/ 	.byte	0x04, 0x0a
        /*0096*/ 	.short	(.L_25 - .L_24)
	.align		4
.L_24:
        /*0098*/ 	.word	index@(.nv.constant0._Z9charcountPcPiS0_S0_S0_)
        /*009c*/ 	.short	0x0380
        /*009e*/ 	.short	0x0028


	//----- nvinfo : EIATTR_SW_WAR
	.align		4
.L_25:
        /*00a0*/ 	.byte	0x04, 0x36
        /*00a2*/ 	.short	(.L_27 - .L_26)
.L_26:
        /*00a4*/ 	.word	0x00000008
.L_27:


//--------------------- .nv.callgraph             --------------------------
	.section	.nv.callgraph,"",@"SHT_CUDA_CALLGRAPH"
	.align	4
	.sectionentsize	8
	.align		4
        /*0000*/ 	.word	0x00000000
	.align		4
        /*0004*/ 	.word	0xffffffff
	.align		4
        /*0008*/ 	.word	0x00000000
	.align		4
        /*000c*/ 	.word	0xfffffffe
	.align		4
        /*0010*/ 	.word	0x00000000
	.align		4
        /*0014*/ 	.word	0xfffffffd
	.align		4
        /*0018*/ 	.word	0x00000000
	.align		4
        /*001c*/ 	.word	0xfffffffc


//--------------------- .text._Z9charcountPcPiS0_S0_S0_ --------------------------
	.section	.text._Z9charcountPcPiS0_S0_S0_,"ax",@progbits
	.align	128
        .global         _Z9charcountPcPiS0_S0_S0_
        .type           _Z9charcountPcPiS0_S0_S0_,@function
        .size           _Z9charcountPcPiS0_S0_S0_,(.L_x_6 - _Z9charcountPcPiS0_S0_S0_)
        .other          _Z9charcountPcPiS0_S0_S0_,@"STO_CUDA_ENTRY STV_DEFAULT"
_Z9charcountPcPiS0_S0_S0_:
.text._Z9charcountPcPiS0_S0_S0_:
[----:B------:R-:W-:Y:S01]  /*0000*/  LDC R1, c[0x0][0x37c] ;  /* 0x0000df00ff017b82 */ /* 0x000fe20000000800 */
[----:B------:R-:W0:Y:S01]  /*0010*/  S2R R2, SR_TID.X ;  /* 0x0000000000027919 */ /* 0x000e220000002100 */
[----:B------:R-:W0:Y:S01]  /*0020*/  LDCU.64 UR6, c[0x0][0x380] ;  /* 0x00007000ff0677ac */ /* 0x000e220008000a00 */
[----:B------:R-:W1:Y:S01]  /*0030*/  LDCU.64 UR4, c[0x0][0x358] ;  /* 0x00006b00ff0477ac */ /* 0x000e620008000a00 */
[----:B0-----:R-:W-:-:S05]  /*0040*/  IADD3 R2, P0, PT, R2, UR6, RZ ;  /* 0x0000000602027c10 */ /* 0x001fca000ff1e0ff */
[----:B------:R-:W-:-:S05]  /*0050*/  IMAD.X R3, RZ, RZ, UR7, P0 ;  /* 0x00000007ff037e24 */ /* 0x000fca00080e06ff */
[----:B-1----:R-:W2:Y:S01]  /*0060*/  LDG.E.U8 R2, desc[UR4][R2.64] ;  /* 0x0000000402027981 */ /* 0x002ea2000c1e1100 */
[----:B------:R-:W-:Y:S01]  /*0070*/  BSSY.RECONVERGENT B0, `(.L_x_0) ;  /* 0x000002a000007945 */ /* 0x000fe20003800200 */
[----:B--2---:R-:W-:-:S13]  /*0080*/  ISETP.GT.AND P0, PT, R2, 0x46, PT ;  /* 0x000000460200780c */ /* 0x004fda0003f04270 */
[----:B------:R-:W-:Y:S05]  /*0090*/  @P0 BRA `(.L_x_1) ;  /* 0x0000000000500947 */ /* 0x000fea0003800000 */
[----:B------:R-:W-:-:S13]  /*00a0*/  ISETP.NE.AND P0, PT, R2, 0x41, PT ;  /* 0x000000410200780c */ /* 0x000fda0003f05270 */
[----:B------:R-:W-:Y:S05]  /*00b0*/  @P0 BRA `(.L_x_2) ;  /* 0x0000000000200947 */ /* 0x000fea0003800000 */
[----:B------:R-:W0:Y:S01]  /*00c0*/  S2R R0, SR_LANEID ;  /* 0x0000000000007919 */ /* 0x000e220000000000 */
[----:B------:R-:W1:Y:S01]  /*00d0*/  LDC.64 R2, c[0x0][0x388] ;  /* 0x0000e200ff027b82 */ /* 0x000e620000000a00 */
[----:B------:R-:W-:Y:S02]  /*00e0*/  VOTEU.ANY UR6, UPT, PT ;  /* 0x0000000000067886 */ /* 0x000fe400038e0100 */
[----:B------:R-:W-:Y:S02]  /*00f0*/  UFLO.U32 UR7, UR6 ;  /* 0x00000006000772bd */ /* 0x000fe400080e0000 */
[----:B------:R-:W1:Y:S04]  /*0100*/  POPC R5, UR6 ;  /* 0x0000000600057d09 */ /* 0x000e680008000000 */
[----:B0-----:R-:W-:-:S13]  /*0110*/  ISETP.EQ.U32.AND P0, PT, R0, UR7, PT ;  /* 0x0000000700007c0c */ /* 0x001fda000bf02070 */
[----:B-1----:R0:W-:Y:S01]  /*0120*/  @P0 REDG.E.ADD.STRONG.GPU desc[UR4][R2.64], R5 ;  /* 0x000000050200098e */ /* 0x0021e2000c12e104 */
[----:B------:R-:W-:Y:S05]  /*0130*/  BRA `(.L_x_3) ;  /* 0x0000000000747947 */ /* 0x000fea0003800000 */
.L_x_2:
        /* <DEDUP_REMOVED lines=10> */
.L_x_1:
[----:B------:R-:W-:-:S13]  /*01e0*/  ISETP.NE.AND P0, PT, R2, 0x47, PT ;  /* 0x000000470200780c */ /* 0x000fda0003f05270 */
[----:B------:R-:W-:Y:S05]  /*01f0*/  @!P0 BRA `(.L_x_4) ;  /* 0x0000000000288947 */ /* 0x000fea0003800000 */
        /* <DEDUP_REMOVED lines=10> */
.L_x_4:
[----:B------:R-:W0:Y:S01]  /*02a0*/  S2R R0, SR_LANEID ;  /* 0x0000000000007919 */ /* 0x000e220000000000 */
[----:B------:R-:W1:Y:S01]  /*02b0*/  LDC.64 R2, c[0x0][0x398] ;  /* 0x0000e600ff027b82 */ /* 0x000e620000000a00 */
[----:B------:R-:W-:Y:S02]  /*02c0*/  VOTEU.ANY UR6, UPT, PT ;  /* 0x0000000000067886 */ /* 0x000fe400038e0100 */
[----:B------:R-:W-:Y:S02]  /*02d0*/  UFLO.U32 UR7, UR6 ;  /* 0x00000006000772bd */ /* 0x000fe400080e0000 */
[----:B------:R-:W1:Y:S04]  /*02e0*/  POPC R5, UR6 ;  /* 0x0000000600057d09 */ /* 0x000e680008000000 */
[----:B0-----:R-:W-:-:S13]  /*02f0*/  ISETP.EQ.U32.AND P0, PT, R0, UR7, PT ;  /* 0x0000000700007c0c */ /* 0x001fda000bf02070 */
[----:B-1----:R2:W-:Y:S02]  /*0300*/  @P0 REDG.E.ADD.STRONG.GPU desc[UR4][R2.64], R5 ;  /* 0x000000050200098e */ /* 0x0025e4000c12e104 */
.L_x_3:
[----:B------:R-:W-:Y:S05]  /*0310*/  BSYNC.RECONVERGENT B0 ;  /* 0x0000000000007941 */ /* 0x000fea0003800200 */
.L_x_0:
[----:B------:R-:W-:Y:S06]  /*0320*/  BAR.SYNC.DEFER_BLOCKING 0x0 ;  /* 0x0000000000007b1d */ /* 0x000fec0000010000 */
[----:B------:R-:W-:Y:S05]  /*0330*/  EXIT ;  /* 0x000000000000794d */ /* 0x000fea0003800000 */
.L_x_5:
[----:B------:R-:W-:-:S00]  /*0340*/  BRA `(.L_x_5) ;  /* 0xfffffffc00fc7947 */ /* 0x000fc0000383ffff */
[----:B------:R-:W-:-:S00]  /*0350*/  NOP ;  /* 0x0000000000007918 */ /* 0x000fc00000000000 */
        /* <DEDUP_REMOVED lines=10> */
.L_x_6:


//--------------------- .nv.shared.reserved.0     --------------------------
	.section	.nv.shared.reserved.0,"aw",@nobits
	.weak		__nv_reservedSMEM_offset_0_alias
	.size		__nv_reservedSMEM_offset_0_alias, 0, 64
	.other		__nv_reservedSMEM_offset_0_alias,@"STO_CUDA_RESERVED_SHARED STV_DEFAULT"
__nv_reservedSMEM_offset_0_alias:
	.zero		0
	.zero		64


//--------------------- .nv.constant0._Z9charcountPcPiS0_S0_S0_ --------------------------
	.section	.nv.constant0._Z9charcountPcPiS0_S0_S0_,"a",@progbits
	.sectionflags	@""
	.align	4
.nv.constant0._Z9charcountPcPiS0_S0_S0_:
	.zero		936


//--------------------- SYMBOLS --------------------------

	.type		.nv.reservedSmem.offset0,@object
	.size		.nv.reservedSmem.offset0,0x4
